	.headerflags	@"EF_CUDA_TEXMODE_UNIFIED EF_CUDA_64BIT_ADDRESS EF_CUDA_ACCELERATORS EF_CUDA_SM90 EF_CUDA_VIRTUAL_SM(EF_CUDA_SM90)"
	.elftype	@"ET_EXEC"


//--------------------- .nv.info                  --------------------------
	.section	.nv.info,"",@"SHT_CUDA_INFO"
	.align	4


	//----- nvinfo : EIATTR_REGCOUNT
	.align		4
        /*0000*/ 	.byte	0x04, 0x2f
        /*0002*/ 	.short	(.L_3 - .L_2)
	.align		4
.L_2:
        /*0004*/ 	.word	index@(triton_poi_fused__native_batch_norm_legit_no_training_relu_14)
        /*0008*/ 	.word	0x00000011


	//----- nvinfo : EIATTR_MIN_STACK_SIZE
	.align		4
.L_3:
        /*000c*/ 	.byte	0x04, 0x12
        /*000e*/ 	.short	(.L_5 - .L_4)
	.align		4
.L_4:
        /*0010*/ 	.word	index@(triton_poi_fused__native_batch_norm_legit_no_training_relu_14)
        /*0014*/ 	.word	0x00000000


	//----- nvinfo : EIATTR_FRAME_SIZE
	.align		4
.L_5:
        /*0018*/ 	.byte	0x04, 0x11
        /*001a*/ 	.short	(.L_7 - .L_6)
	.align		4
.L_6:
        /*001c*/ 	.word	index@(triton_poi_fused__native_batch_norm_legit_no_training_relu_14)
        /*0020*/ 	.word	0x00000000


	//----- nvinfo : EIATTR_MIN_STACK_SIZE
	.align		4
.L_7:
        /*0024*/ 	.byte	0x04, 0x12
        /*0026*/ 	.short	(.L_9 - .L_8)
	.align		4
.L_8:
        /*0028*/ 	.word	index@(triton_poi_fused__native_batch_norm_legit_no_training_relu_14)
        /*002c*/ 	.word	0x00000000
.L_9:


//--------------------- .nv.info.triton_poi_fused__native_batch_norm_legit_no_training_relu_14 --------------------------
	.section	.nv.info.triton_poi_fused__native_batch_norm_legit_no_training_relu_14,"",@"SHT_CUDA_INFO"
	.sectionflags	@""
	.align	4


	//----- nvinfo : EIATTR_CUDA_API_VERSION
	.align		4
        /*0000*/ 	.byte	0x04, 0x37
        /*0002*/ 	.short	(.L_11 - .L_10)
.L_10:
        /*0004*/ 	.word	0x0000007c


	//----- nvinfo : EIATTR_KPARAM_INFO
	.align		4
.L_11:
        /*0008*/ 	.byte	0x04, 0x17
        /*000a*/ 	.short	(.L_13 - .L_12)
.L_12:
        /*000c*/ 	.word	0x00000000
        /*0010*/ 	.short	0x0006
        /*0012*/ 	.short	0x0030
        /*0014*/ 	.byte	0x00, 0xf0, 0x11, 0x00


	//----- nvinfo : EIATTR_KPARAM_INFO
	.align		4
.L_13:
        /*0018*/ 	.byte	0x04, 0x17
        /*001a*/ 	.short	(.L_15 - .L_14)
.L_14:
        /*001c*/ 	.word	0x00000000
        /*0020*/ 	.short	0x0005
        /*0022*/ 	.short	0x0028
        /*0024*/ 	.byte	0x00, 0xf4, 0x21, 0x00


	//----- nvinfo : EIATTR_KPARAM_INFO
	.align		4
.L_15:
        /*0028*/ 	.byte	0x04, 0x17
        /*002a*/ 	.short	(.L_17 - .L_16)
.L_16:
        /*002c*/ 	.word	0x00000000
        /*0030*/ 	.short	0x0004
        /*0032*/ 	.short	0x0020
        /*0034*/ 	.byte	0x00, 0xf4, 0x21, 0x00


	//----- nvinfo : EIATTR_KPARAM_INFO
	.align		4
.L_17:
        /*0038*/ 	.byte	0x04, 0x17
        /*003a*/ 	.short	(.L_19 - .L_18)
.L_18:
        /*003c*/ 	.word	0x00000000
        /*0040*/ 	.short	0x0003
        /*0042*/ 	.short	0x0018
        /*0044*/ 	.byte	0x00, 0xf4, 0x21, 0x00


	//----- nvinfo : EIATTR_KPARAM_INFO
	.align		4
.L_19:
        /*0048*/ 	.byte	0x04, 0x17
        /*004a*/ 	.short	(.L_21 - .L_20)
.L_20:
        /*004c*/ 	.word	0x00000000
        /*0050*/ 	.short	0x0002
        /*0052*/ 	.short	0x0010
        /*0054*/ 	.byte	0x00, 0xf4, 0x21, 0x00


	//----- nvinfo : EIATTR_KPARAM_INFO
	.align		4
.L_21:
        /*0058*/ 	.byte	0x04, 0x17
        /*005a*/ 	.short	(.L_23 - .L_22)
.L_22:
        /*005c*/ 	.word	0x00000000
        /*0060*/ 	.short	0x0001
        /*0062*/ 	.short	0x0008
        /*0064*/ 	.byte	0x00, 0xf4, 0x21, 0x00


	//----- nvinfo : EIATTR_KPARAM_INFO
	.align		4
.L_23:
        /*0068*/ 	.byte	0x04, 0x17
        /*006a*/ 	.short	(.L_25 - .L_24)
.L_24:
        /*006c*/ 	.word	0x00000000
        /*0070*/ 	.short	0x0000
        /*0072*/ 	.short	0x0000
        /*0074*/ 	.byte	0x00, 0xf4, 0x21, 0x00


	//----- nvinfo : EIATTR_SPARSE_MMA_MASK
	.align		4
.L_25:
        /*0078*/ 	.byte	0x03, 0x50
        /*007a*/ 	.short	0x0000


	//----- nvinfo : EIATTR_MAXREG_COUNT
	.align		4
        /*007c*/ 	.byte	0x03, 0x1b
        /*007e*/ 	.short	0x00ff


	//----- nvinfo : EIATTR_EXIT_INSTR_OFFSETS
	.align		4
        /*0080*/ 	.byte	0x04, 0x1c
        /*0082*/ 	.short	(.L_27 - .L_26)


	//   ....[0]....
.L_26:
        /*0084*/ 	.word	0x00000360


	//----- nvinfo : EIATTR_REQNTID
	.align		4
.L_27:
        /*0088*/ 	.byte	0x04, 0x10
        /*008a*/ 	.short	(.L_29 - .L_28)
.L_28:
        /*008c*/ 	.word	0x00000100
        /*0090*/ 	.word	0x00000001
        /*0094*/ 	.word	0x00000001


	//----- nvinfo : EIATTR_CBANK_PARAM_SIZE
	.align		4
.L_29:
        /*0098*/ 	.byte	0x03, 0x19
        /*009a*/ 	.short	0x0034


	//----- nvinfo : EIATTR_PARAM_CBANK
	.align		4
        /*009c*/ 	.byte	0x04, 0x0a
        /*009e*/ 	.short	(.L_31 - .L_30)
	.align		4
.L_30:
        /*00a0*/ 	.word	index@(.nv.constant0.triton_poi_fused__native_batch_norm_legit_no_training_relu_14)
        /*00a4*/ 	.short	0x0210
        /*00a6*/ 	.short	0x0034


	//----- nvinfo : EIATTR_SW_WAR
	.align		4
.L_31:
        /*00a8*/ 	.byte	0x04, 0x36
        /*00aa*/ 	.short	(.L_33 - .L_32)
.L_32:
        /*00ac*/ 	.word	0x00000008
.L_33:


//--------------------- .nv.callgraph             --------------------------
	.section	.nv.callgraph,"",@"SHT_CUDA_CALLGRAPH"
	.align	4
	.sectionentsize	8
	.align		4
        /*0000*/ 	.word	0x00000000
	.align		4
        /*0004*/ 	.word	0xffffffff
	.align		4
        /*0008*/ 	.word	0x00000000
	.align		4
        /*000c*/ 	.word	0xfffffffe
	.align		4
        /*0010*/ 	.word	0x00000000
	.align		4
        /*0014*/ 	.word	0xfffffffd
	.align		4
        /*0018*/ 	.word	0x00000000
	.align		4
        /*001c*/ 	.word	0xfffffffc


//--------------------- .nv.constant4             --------------------------
	.section	.nv.constant4,"a",@progbits
	.align	8
	.align		8
.nv.constant4:
        /*0000*/ 	.dword	_$_str
	.align		8
        /*0008*/ 	.dword	_$_str_$_2


//--------------------- .text.triton_poi_fused__native_batch_norm_legit_no_training_relu_14 --------------------------
	.section	.text.triton_poi_fused__native_batch_norm_legit_no_training_relu_14,"ax",@progbits
	.align	128
        .global         triton_poi_fused__native_batch_norm_legit_no_training_relu_14
        .type           triton_poi_fused__native_batch_norm_legit_no_training_relu_14,@function
        .size           triton_poi_fused__native_batch_norm_legit_no_training_relu_14,(.L_x_1 - triton_poi_fused__native_batch_norm_legit_no_training_relu_14)
        .other          triton_poi_fused__native_batch_norm_legit_no_training_relu_14,@"STO_CUDA_ENTRY STV_DEFAULT"
triton_poi_fused__native_batch_norm_legit_no_training_relu_14:
.text.triton_poi_fused__native_batch_norm_legit_no_training_relu_14:
[----:B------:R-:W-:Y:S01]  /*0000*/  LDC R1, c[0x0][0x28] ;  /* 0x00000a00ff017b82 */ /* 0x000fe20000000800 */
[----:B------:R-:W1:Y:S07]  /*0010*/  S2R R0, SR_TID.X ;  /* 0x0000000000007919 */ /* 0x000e6e0000002100 */
[----:B------:R-:W2:Y:S01]  /*0020*/  LDC.64 R6, c[0x0][0x220] ;  /* 0x00008800ff067b82 */ /* 0x000ea20000000a00 */
[----:B------:R-:W-:Y:S01]  /*0030*/  ULDC.64 UR4, c[0x0][0x208] ;  /* 0x0000820000047ab9 */ /* 0x000fe20000000a00 */
[----:B------:R-:W3:Y:S06]  /*0040*/  S2R R5, SR_CTAID.X ;  /* 0x0000000000057919 */ /* 0x000eec0000002500 */
[----:B------:R-:W4:Y:S08]  /*0050*/  LDC.64 R8, c[0x0][0x228] ;  /* 0x00008a00ff087b82 */ /* 0x000f300000000a00 */
[----:B------:R-:W5:Y:S01]  /*0060*/  LDC.64 R10, c[0x0][0x230] ;  /* 0x00008c00ff0a7b82 */ /* 0x000f620000000a00 */
[----:B-1----:R-:W-:-:S02]  /*0070*/  SHF.L.U32 R0, R0, 0x1, RZ ;  /* 0x0000000100007819 */ /* 0x002fc400000006ff */
[----:B---3--:R-:W-:Y:S02]  /*0080*/  SHF.R.S32.HI R3, RZ, 0x16, R5 ;  /* 0x00000016ff037819 */ /* 0x008fe40000011405 */
[----:B------:R-:W-:Y:S02]  /*0090*/  LOP3.LUT R0, R0, 0x1fe, RZ, 0xc0, !PT ;  /* 0x000001fe00007812 */ /* 0x000fe400078ec0ff */
[----:B------:R-:W-:Y:S02]  /*00a0*/  SGXT R3, R3, 0x1 ;  /* 0x000000010303781a */ /* 0x000fe40000000200 */
[----:B------:R-:W-:-:S04]  /*00b0*/  LEA R0, R5, R0, 0x9 ;  /* 0x0000000005007211 */ /* 0x000fc800078e48ff */
[----:B------:R-:W-:-:S04]  /*00c0*/  LEA.HI R3, R3, R0, RZ, 0x6 ;  /* 0x0000000003037211 */ /* 0x000fc800078f30ff */
[----:B------:R-:W-:-:S05]  /*00d0*/  SHF.R.S32.HI R3, RZ, 0x6, R3 ;  /* 0x00000006ff037819 */ /* 0x000fca0000011403 */
[----:B------:R-:W-:-:S05]  /*00e0*/  IMAD.HI R2, R3, 0x30c30c31, RZ ;  /* 0x30c30c3103027827 */ /* 0x000fca00078e02ff */
[----:B------:R-:W-:-:S04]  /*00f0*/  SHF.R.U32.HI R5, RZ, 0x1f, R2 ;  /* 0x0000001fff057819 */ /* 0x000fc80000011602 */
[----:B------:R-:W-:Y:S02]  /*0100*/  LEA.HI.SX32 R2, R2, R5, 0x19 ;  /* 0x0000000502027211 */ /* 0x000fe400078fcaff */
[----:B------:R-:W1:Y:S03]  /*0110*/  LDC.64 R4, c[0x0][0x218] ;  /* 0x00008600ff047b82 */ /* 0x000e660000000a00 */
[----:B------:R-:W-:-:S04]  /*0120*/  IMAD R13, R2, -0x2a0, R3 ;  /* 0xfffffd60020d7824 */ /* 0x000fc800078e0203 */
[C---:B--2---:R-:W-:Y:S01]  /*0130*/  IMAD.WIDE R6, R13.reuse, 0x4, R6 ;  /* 0x000000040d067825 */ /* 0x044fe200078e0206 */
[----:B------:R-:W2:Y:S05]  /*0140*/  LDC.64 R2, c[0x0][0x210] ;  /* 0x00008400ff027b82 */ /* 0x000eaa0000000a00 */
[----:B------:R-:W3:Y:S01]  /*0150*/  LDG.E.EL R6, desc[UR4][R6.64] ;  /* 0x0000000406067981 */ /* 0x000ee2000c2e1900 */
[----:B----4-:R-:W-:-:S04]  /*0160*/  IMAD.WIDE R8, R13, 0x4, R8 ;  /* 0x000000040d087825 */ /* 0x010fc800078e0208 */
[C---:B-----5:R-:W-:Y:S02]  /*0170*/  IMAD.WIDE R10, R13.reuse, 0x4, R10 ;  /* 0x000000040d0a7825 */ /* 0x060fe400078e020a */
[----:B------:R-:W4:Y:S02]  /*0180*/  LDG.E.EL R8, desc[UR4][R8.64] ;  /* 0x0000000408087981 */ /* 0x000f24000c2e1900 */
[----:B-1----:R-:W-:Y:S02]  /*0190*/  IMAD.WIDE R4, R13, 0x4, R4 ;  /* 0x000000040d047825 */ /* 0x002fe400078e0204 */
[----:B------:R-:W4:Y:S04]  /*01a0*/  LDG.E.EL R11, desc[UR4][R10.64] ;  /* 0x000000040a0b7981 */ /* 0x000f28000c2e1900 */
[----:B------:R1:W5:Y:S01]  /*01b0*/  LDG.E.EL R12, desc[UR4][R4.64] ;  /* 0x00000004040c7981 */ /* 0x000362000c2e1900 */
[----:B--2---:R-:W-:-:S06]  /*01c0*/  IMAD.WIDE R2, R0, 0x4, R2 ;  /* 0x0000000400027825 */ /* 0x004fcc00078e0202 */
[----:B------:R-:W5:Y:S01]  /*01d0*/  LDG.E.64 R2, desc[UR4][R2.64] ;  /* 0x0000000402027981 */ /* 0x000f62000c1e1b00 */
[----:B------:R-:W-:Y:S01]  /*01e0*/  HFMA2.MMA R14, -RZ, RZ, 1.625, 0 ;  /* 0x3e800000ff0e7435 */ /* 0x000fe200000001ff */
[----:B-1----:R-:W1:Y:S02]  /*01f0*/  LDC.64 R4, c[0x0][0x238] ;  /* 0x00008e00ff047b82 */ /* 0x002e640000000a00 */
[----:B-1----:R-:W-:-:S04]  /*0200*/  IMAD.WIDE R4, R0, 0x4, R4 ;  /* 0x0000000400047825 */ /* 0x002fc800078e0204 */
[----:B---3--:R-:W-:-:S04]  /*0210*/  FADD R6, R6, 0.0010000000474974513054 ;  /* 0x3a83126f06067421 */ /* 0x008fc80000000000 */
[----:B------:R-:W1:Y:S02]  /*0220*/  MUFU.SQRT R7, R6 ;  /* 0x0000000600077308 */ /* 0x000e640000002000 */
[C---:B-1----:R-:W-:Y:S02]  /*0230*/  FSETP.GT.AND P0, PT, R7.reuse, 8.50705917302346158658e+37, PT ;  /* 0x7e8000000700780b */ /* 0x042fe40003f04000 */
[----:B------:R-:W-:-:S11]  /*0240*/  FSETP.GEU.AND P1, PT, R7, 1.175494350822287508e-38, PT ;  /* 0x008000000700780b */ /* 0x000fd60003f2e000 */
[----:B------:R-:W-:-:S04]  /*0250*/  @P0 FMUL R7, R7, 0.25 ;  /* 0x3e80000007070820 */ /* 0x000fc80000400000 */
[----:B------:R-:W-:-:S06]  /*0260*/  @!P1 FMUL R7, R7, 16777216 ;  /* 0x4b80000007079820 */ /* 0x000fcc0000400000 */
[----:B------:R-:W1:Y:S01]  /*0270*/  MUFU.RCP R7, R7 ;  /* 0x0000000700077308 */ /* 0x000e620000001000 */
[----:B------:R-:W-:Y:S01]  /*0280*/  FSEL R14, R14, 1, P0 ;  /* 0x3f8000000e0e7808 */ /* 0x000fe20000000000 */
[----:B-----5:R-:W-:-:S04]  /*0290*/  FADD R2, R2, -R12 ;  /* 0x8000000c02027221 */ /* 0x020fc80000000000 */
[----:B------:R-:W-:Y:S01]  /*02a0*/  @!P1 FMUL R14, R14, 16777216 ;  /* 0x4b8000000e0e9820 */ /* 0x000fe20000400000 */
[----:B------:R-:W-:-:S03]  /*02b0*/  FADD R3, R3, -R12 ;  /* 0x8000000c03037221 */ /* 0x000fc60000000000 */
[----:B-1----:R-:W-:-:S04]  /*02c0*/  FMUL R14, R7, R14 ;  /* 0x0000000e070e7220 */ /* 0x002fc80000400000 */
[-C--:B------:R-:W-:Y:S01]  /*02d0*/  FMUL R2, R2, R14.reuse ;  /* 0x0000000e02027220 */ /* 0x080fe20000400000 */
[----:B------:R-:W-:-:S03]  /*02e0*/  FMUL R14, R3, R14 ;  /* 0x0000000e030e7220 */ /* 0x000fc60000400000 */
[C-C-:B----4-:R-:W-:Y:S01]  /*02f0*/  FFMA R2, R8.reuse, R2, R11.reuse ;  /* 0x0000000208027223 */ /* 0x150fe2000000000b */
[----:B------:R-:W-:-:S04]  /*0300*/  FFMA R14, R8, R14, R11 ;  /* 0x0000000e080e7223 */ /* 0x000fc8000000000b */
[----:B------:R-:W-:Y:S02]  /*0310*/  FSETP.GEU.AND P0, PT, R2, RZ, PT ;  /* 0x000000ff0200720b */ /* 0x000fe40003f0e000 */
[----:B------:R-:W-:Y:S02]  /*0320*/  FSETP.GEU.AND P1, PT, R14, RZ, PT ;  /* 0x000000ff0e00720b */ /* 0x000fe40003f2e000 */
[----:B------:R-:W-:Y:S02]  /*0330*/  FSEL R2, R2, RZ, P0 ;  /* 0x000000ff02027208 */ /* 0x000fe40000000000 */
[----:B------:R-:W-:-:S05]  /*0340*/  FSEL R3, R14, RZ, P1 ;  /* 0x000000ff0e037208 */ /* 0x000fca0000800000 */
[----:B------:R-:W-:Y:S01]  /*0350*/  STG.E.64 desc[UR4][R4.64], R2 ;  /* 0x0000000204007986 */ /* 0x000fe2000c101b04 */
[----:B------:R-:W-:Y:S05]  /*0360*/  EXIT ;  /* 0x000000000000794d */ /* 0x000fea0003800000 */
.L_x_0:
[----:B------:R-:W-:-:S00]  /*0370*/  BRA `(.L_x_0) ;  /* 0xfffffffc00fc7947 */ /* 0x000fc0000383ffff */
[----:B------:R-:W-:-:S00]  /*0380*/  NOP ;  /* 0x0000000000007918 */ /* 0x000fc00000000000 */
[----:B------:R-:W-:-:S00]  /*0390*/  NOP ;  /* 0x0000000000007918 */ /* 0x000fc00000000000 */
[----:B------:R-:W-:-:S00]  /*03a0*/  NOP ;  /* 0x0000000000007918 */ /* 0x000fc00000000000 */
[----:B------:R-:W-:-:S00]  /*03b0*/  NOP ;  /* 0x0000000000007918 */ /* 0x000fc00000000000 */
[----:B------:R-:W-:-:S00]  /*03c0*/  NOP ;  /* 0x0000000000007918 */ /* 0x000fc00000000000 */
[----:B------:R-:W-:-:S00]  /*03d0*/  NOP ;  /* 0x0000000000007918 */ /* 0x000fc00000000000 */
[----:B------:R-:W-:-:S00]  /*03e0*/  NOP ;  /* 0x0000000000007918 */ /* 0x000fc00000000000 */
[----:B------:R-:W-:-:S00]  /*03f0*/  NOP ;  /* 0x0000000000007918 */ /* 0x000fc00000000000 */
.L_x_1:


//--------------------- .nv.global.init           --------------------------
	.section	.nv.global.init,"aw",@progbits
.nv.global.init:
	.type		_$_str,@object
	.size		_$_str,(_$_str_$_2 - _$_str)
_$_str:
        /*0000*/ 	.byte	0x5f, 0x5f, 0x43, 0x55, 0x44, 0x41, 0x5f, 0x46, 0x54, 0x5a, 0x00
	.type		_$_str_$_2,@object
	.size		_$_str_$_2,(.L_1 - _$_str_$_2)
_$_str_$_2:
        /*000b*/ 	.byte	0x5f, 0x5f, 0x43, 0x55, 0x44, 0x41, 0x5f, 0x50, 0x52, 0x45, 0x43, 0x5f, 0x53, 0x51, 0x52, 0x54
        /*001b*/ 	.byte	0x00
.L_1:


//--------------------- .nv.constant0.triton_poi_fused__native_batch_norm_legit_no_training_relu_14 --------------------------
	.section	.nv.constant0.triton_poi_fused__native_batch_norm_legit_no_training_relu_14,"a",@progbits
	.sectionflags	@""
	.align	4
.nv.constant0.triton_poi_fused__native_batch_norm_legit_no_training_relu_14:
	.zero		580
